//
// Generated by NVIDIA NVVM Compiler
//
// Compiler Build ID: CL-36424714
// Cuda compilation tools, release 13.0, V13.0.88
// Based on NVVM 20.0.0
//

.version 9.0
.target sm_100
.address_size 64

	// .globl	_Z12WorkItemRankPiS_S_i

.visible .entry _Z12WorkItemRankPiS_S_i(
	.param .u64 .ptr .align 1 _Z12WorkItemRankPiS_S_i_param_0,
	.param .u64 .ptr .align 1 _Z12WorkItemRankPiS_S_i_param_1,
	.param .u64 .ptr .align 1 _Z12WorkItemRankPiS_S_i_param_2,
	.param .u32 _Z12WorkItemRankPiS_S_i_param_3
)
{
	.reg .pred 	%p<3>;
	.reg .b32 	%r<14>;
	.reg .b64 	%rd<12>;

	ld.param.u64 	%rd4, [_Z12WorkItemRankPiS_S_i_param_0];
	ld.param.u64 	%rd5, [_Z12WorkItemRankPiS_S_i_param_1];
	ld.param.u64 	%rd6, [_Z12WorkItemRankPiS_S_i_param_2];
	ld.param.u32 	%r6, [_Z12WorkItemRankPiS_S_i_param_3];
	mov.u32 	%r7, %ctaid.x;
	mov.u32 	%r1, %ntid.x;
	mov.u32 	%r8, %tid.x;
	mad.lo.s32 	%r13, %r7, %r1, %r8;
	setp.ge.s32 	%p1, %r13, %r6;
	@%p1 bra 	$L__BB0_3;
	mov.u32 	%r9, %nctaid.x;
	mul.lo.s32 	%r3, %r1, %r9;
	cvta.to.global.u64 	%rd1, %rd5;
	cvta.to.global.u64 	%rd2, %rd4;
	cvta.to.global.u64 	%rd3, %rd6;
$L__BB0_2:
	mul.wide.s32 	%rd7, %r13, 4;
	add.s64 	%rd8, %rd1, %rd7;
	ld.global.u32 	%r10, [%rd8];
	mul.wide.s32 	%rd9, %r10, 4;
	add.s64 	%rd10, %rd2, %rd9;
	ld.global.u32 	%r11, [%rd10];
	sub.s32 	%r12, %r13, %r11;
	add.s64 	%rd11, %rd3, %rd7;
	st.global.u32 	[%rd11], %r12;
	add.s32 	%r13, %r13, %r3;
	setp.lt.s32 	%p2, %r13, %r6;
	@%p2 bra 	$L__BB0_2;
$L__BB0_3:
	ret;

}
	// .globl	_Z15FindChangeColoriPiS_S_iS_S_iS_S_
.visible .entry _Z15FindChangeColoriPiS_S_iS_S_iS_S_(
	.param .u32 _Z15FindChangeColoriPiS_S_iS_S_iS_S__param_0,
	.param .u64 .ptr .align 1 _Z15FindChangeColoriPiS_S_iS_S_iS_S__param_1,
	.param .u64 .ptr .align 1 _Z15FindChangeColoriPiS_S_iS_S_iS_S__param_2,
	.param .u64 .ptr .align 1 _Z15FindChangeColoriPiS_S_iS_S_iS_S__param_3,
	.param .u32 _Z15FindChangeColoriPiS_S_iS_S_iS_S__param_4,
	.param .u64 .ptr .align 1 _Z15FindChangeColoriPiS_S_iS_S_iS_S__param_5,
	.param .u64 .ptr .align 1 _Z15FindChangeColoriPiS_S_iS_S_iS_S__param_6,
	.param .u32 _Z15FindChangeColoriPiS_S_iS_S_iS_S__param_7,
	.param .u64 .ptr .align 1 _Z15FindChangeColoriPiS_S_iS_S_iS_S__param_8,
	.param .u64 .ptr .align 1 _Z15FindChangeColoriPiS_S_iS_S_iS_S__param_9
)
{
	.reg .pred 	%p<7>;
	.reg .b32 	%r<20>;
	.reg .b64 	%rd<28>;

	ld.param.u64 	%rd8, [_Z15FindChangeColoriPiS_S_iS_S_iS_S__param_1];
	ld.param.u64 	%rd9, [_Z15FindChangeColoriPiS_S_iS_S_iS_S__param_2];
	ld.param.u64 	%rd10, [_Z15FindChangeColoriPiS_S_iS_S_iS_S__param_3];
	ld.param.u32 	%r8, [_Z15FindChangeColoriPiS_S_iS_S_iS_S__param_4];
	ld.param.u64 	%rd11, [_Z15FindChangeColoriPiS_S_iS_S_iS_S__param_5];
	ld.param.u64 	%rd12, [_Z15FindChangeColoriPiS_S_iS_S_iS_S__param_6];
	ld.param.u32 	%r9, [_Z15FindChangeColoriPiS_S_iS_S_iS_S__param_7];
	ld.param.u64 	%rd13, [_Z15FindChangeColoriPiS_S_iS_S_iS_S__param_8];
	ld.param.u64 	%rd14, [_Z15FindChangeColoriPiS_S_iS_S_iS_S__param_9];
	mov.u32 	%r10, %ctaid.x;
	mov.u32 	%r1, %ntid.x;
	mov.u32 	%r11, %tid.x;
	mad.lo.s32 	%r19, %r10, %r1, %r11;
	setp.ge.s32 	%p1, %r19, %r8;
	@%p1 bra 	$L__BB1_6;
	mov.u32 	%r12, %nctaid.x;
	mul.lo.s32 	%r3, %r1, %r12;
	cvta.to.global.u64 	%rd1, %rd10;
	cvta.to.global.u64 	%rd2, %rd8;
	cvta.to.global.u64 	%rd3, %rd12;
	cvta.to.global.u64 	%rd4, %rd9;
	cvta.to.global.u64 	%rd5, %rd11;
	cvta.to.global.u64 	%rd6, %rd13;
	cvta.to.global.u64 	%rd7, %rd14;
$L__BB1_2:
	mul.wide.s32 	%rd15, %r19, 4;
	add.s64 	%rd16, %rd1, %rd15;
	ld.global.u32 	%r5, [%rd16];
	mul.wide.s32 	%rd17, %r5, 4;
	add.s64 	%rd18, %rd2, %rd17;
	ld.global.u32 	%r13, [%rd18];
	mul.wide.s32 	%rd19, %r13, 4;
	add.s64 	%rd20, %rd3, %rd19;
	ld.global.u32 	%r14, [%rd20];
	add.s64 	%rd21, %rd4, %rd15;
	ld.global.u32 	%r15, [%rd21];
	add.s32 	%r16, %r15, %r14;
	mul.wide.s32 	%rd22, %r16, 4;
	add.s64 	%rd23, %rd5, %rd22;
	ld.global.u32 	%r6, [%rd23];
	setp.lt.s32 	%p2, %r6, %r5;
	@%p2 bra 	$L__BB1_5;
	mul.wide.s32 	%rd24, %r6, 4;
	add.s64 	%rd25, %rd6, %rd24;
	ld.global.u32 	%r17, [%rd25];
	setp.ne.s32 	%p3, %r17, 0;
	setp.ne.s32 	%p4, %r17, %r9;
	and.pred  	%p5, %p3, %p4;
	@%p5 bra 	$L__BB1_5;
	add.s64 	%rd27, %rd7, %rd17;
	mov.b32 	%r18, 0;
	st.global.u32 	[%rd27], %r18;
$L__BB1_5:
	add.s32 	%r19, %r19, %r3;
	setp.lt.s32 	%p6, %r19, %r8;
	@%p6 bra 	$L__BB1_2;
$L__BB1_6:
	ret;

}
	// .globl	_Z11assignColorPiiS_S_i
.visible .entry _Z11assignColorPiiS_S_i(
	.param .u64 .ptr .align 1 _Z11assignColorPiiS_S_i_param_0,
	.param .u32 _Z11assignColorPiiS_S_i_param_1,
	.param .u64 .ptr .align 1 _Z11assignColorPiiS_S_i_param_2,
	.param .u64 .ptr .align 1 _Z11assignColorPiiS_S_i_param_3,
	.param .u32 _Z11assignColorPiiS_S_i_param_4
)
{
	.reg .pred 	%p<5>;
	.reg .b32 	%r<16>;
	.reg .b64 	%rd<13>;

	ld.param.u64 	%rd6, [_Z11assignColorPiiS_S_i_param_0];
	ld.param.u32 	%r6, [_Z11assignColorPiiS_S_i_param_1];
	ld.param.u64 	%rd7, [_Z11assignColorPiiS_S_i_param_2];
	ld.param.u64 	%rd8, [_Z11assignColorPiiS_S_i_param_3];
	ld.param.u32 	%r7, [_Z11assignColorPiiS_S_i_param_4];
	mov.u32 	%r8, %ctaid.x;
	mov.u32 	%r1, %ntid.x;
	mov.u32 	%r9, %tid.x;
	mad.lo.s32 	%r15, %r8, %r1, %r9;
	setp.ge.s32 	%p1, %r15, %r6;
	@%p1 bra 	$L__BB2_6;
	mov.u32 	%r10, %nctaid.x;
	mul.lo.s32 	%r3, %r10, %r1;
	cvta.to.global.u64 	%rd1, %rd6;
	cvta.to.global.u64 	%rd2, %rd7;
	cvta.to.global.u64 	%rd3, %rd8;
$L__BB2_2:
	mul.wide.s32 	%rd9, %r15, 4;
	add.s64 	%rd4, %rd1, %rd9;
	ld.global.u32 	%r11, [%rd4];
	setp.ne.s32 	%p2, %r11, 1;
	@%p2 bra 	$L__BB2_5;
	add.s64 	%rd11, %rd2, %rd9;
	ld.global.u32 	%r12, [%rd11];
	mul.wide.s32 	%rd12, %r12, 4;
	add.s64 	%rd5, %rd3, %rd12;
	ld.global.u32 	%r13, [%rd5];
	setp.ne.s32 	%p3, %r13, 0;
	@%p3 bra 	$L__BB2_5;
	st.global.u32 	[%rd5], %r7;
$L__BB2_5:
	mov.b32 	%r14, 1;
	st.global.u32 	[%rd4], %r14;
	add.s32 	%r15, %r15, %r3;
	setp.lt.s32 	%p4, %r15, %r6;
	@%p4 bra 	$L__BB2_2;
$L__BB2_6:
	ret;

}


// ===== COMPILED SASS (sm_100) =====

	.target	sm_100

	.elftype	@"ET_EXEC"


//--------------------- .note.nv.tkinfo           --------------------------
	.section	.note.nv.tkinfo,"",@"SHT_NOTE"
	.sectionflags	@"SHF_NOTE_NV_TKINFO"
	.tkinfo
        /*0018*/ 	.word	0x00000002
        /*0030*/ 	.string	""
        /*0030*/ 	.string	"ptxas"
        /*0030*/ 	.string	"Cuda compilation tools, release 13.0, V13.0.88"
        /*0030*/ 	.string	"Build cuda_13.0.r13.0/compiler.36424714_0"
        /*0030*/ 	.string	"-arch sm_100 -m 64 "



//--------------------- .note.nv.cuinfo           --------------------------
	.section	.note.nv.cuinfo,"",@"SHT_NOTE"
	.sectionflags	@"SHF_NOTE_NV_CUINFO"
        /*0018*/ 	.short	0x0002
        /*001a*/ 	.short	0x0064
        /*001c*/ 	.short	0x0082
	.zero		2


//--------------------- .nv.info                  --------------------------
	.section	.nv.info,"",@"SHT_CUDA_INFO"
	.align	4


	//----- nvinfo : EIATTR_REGCOUNT
	.align		4
        /*0000*/ 	.byte	0x04, 0x2f
        /*0002*/ 	.short	(.L_1 - .L_0)
	.align		4
.L_0:
        /*0004*/ 	.word	index@(_Z12WorkItemRankPiS_S_i)
        /*0008*/ 	.word	0x00000014


	//----- nvinfo : EIATTR_FRAME_SIZE
	.align		4
.L_1:
        /*000c*/ 	.byte	0x04, 0x11
        /*000e*/ 	.short	(.L_3 - .L_2)
	.align		4
.L_2:
        /*0010*/ 	.word	index@(_Z12WorkItemRankPiS_S_i)
        /*0014*/ 	.word	0x00000000


	//----- nvinfo : EIATTR_REGCOUNT
	.align		4
.L_3:
        /*0018*/ 	.byte	0x04, 0x2f
        /*001a*/ 	.short	(.L_5 - .L_4)
	.align		4
.L_4:
        /*001c*/ 	.word	index@(_Z15FindChangeColoriPiS_S_iS_S_iS_S_)
        /*0020*/ 	.word	0x0000001c


	//----- nvinfo : EIATTR_FRAME_SIZE
	.align		4
.L_5:
        /*0024*/ 	.byte	0x04, 0x11
        /*0026*/ 	.short	(.L_7 - .L_6)
	.align		4
.L_6:
        /*0028*/ 	.word	index@(_Z15FindChangeColoriPiS_S_iS_S_iS_S_)
        /*002c*/ 	.word	0x00000000


	//----- nvinfo : EIATTR_REGCOUNT
	.align		4
.L_7:
        /*0030*/ 	.byte	0x04, 0x2f
        /*0032*/ 	.short	(.L_9 - .L_8)
	.align		4
.L_8:
        /*0034*/ 	.word	index@(_Z11assignColorPiiS_S_i)
        /*0038*/ 	.word	0x00000016


	//----- nvinfo : EIATTR_FRAME_SIZE
	.align		4
.L_9:
        /*003c*/ 	.byte	0x04, 0x11
        /*003e*/ 	.short	(.L_11 - .L_10)
	.align		4
.L_10:
        /*0040*/ 	.word	index@(_Z11assignColorPiiS_S_i)
        /*0044*/ 	.word	0x00000000


	//----- nvinfo : EIATTR_MIN_STACK_SIZE
	.align		4
.L_11:
        /*0048*/ 	.byte	0x04, 0x12
        /*004a*/ 	.short	(.L_13 - .L_12)
	.align		4
.L_12:
        /*004c*/ 	.word	index@(_Z11assignColorPiiS_S_i)
        /*0050*/ 	.word	0x00000000


	//----- nvinfo : EIATTR_MIN_STACK_SIZE
	.align		4
.L_13:
        /*0054*/ 	.byte	0x04, 0x12
        /*0056*/ 	.short	(.L_15 - .L_14)
	.align		4
.L_14:
        /*0058*/ 	.word	index@(_Z15FindChangeColoriPiS_S_iS_S_iS_S_)
        /*005c*/ 	.word	0x00000000


	//----- nvinfo : EIATTR_MIN_STACK_SIZE
	.align		4
.L_15:
        /*0060*/ 	.byte	0x04, 0x12
        /*0062*/ 	.short	(.L_17 - .L_16)
	.align		4
.L_16:
        /*0064*/ 	.word	index@(_Z12WorkItemRankPiS_S_i)
        /*0068*/ 	.word	0x00000000
.L_17:


//--------------------- .nv.compat                --------------------------
	.section	.nv.compat,"",@"SHT_CUDA_COMPAT_INFO"
	.align	4
        /*0000*/ 	.byte	0x02, 0x09, 0x00, 0x00, 0x02, 0x02, 0x01, 0x00, 0x02, 0x05, 0x05, 0x00, 0x03, 0x07, 0x01, 0x01
        /*0010*/ 	.byte	0x02, 0x03, 0x00, 0x00, 0x02, 0x06, 0x01, 0x00, 0x04, 0x0b, 0x08, 0x00, 0x09, 0x00, 0x00, 0x00
        /*0020*/ 	.byte	0x00, 0x00, 0x00, 0x00


//--------------------- .nv.info._Z11assignColorPiiS_S_i --------------------------
	.section	.nv.info._Z11assignColorPiiS_S_i,"",@"SHT_CUDA_INFO"
	.sectionflags	@""
	.align	4


	//----- nvinfo : EIATTR_CUDA_API_VERSION
	.align		4
        /*0000*/ 	.byte	0x04, 0x37
        /*0002*/ 	.short	(.L_19 - .L_18)
.L_18:
        /*0004*/ 	.word	0x00000082


	//----- nvinfo : EIATTR_KPARAM_INFO
	.align		4
.L_19:
        /*0008*/ 	.byte	0x04, 0x17
        /*000a*/ 	.short	(.L_21 - .L_20)
.L_20:
        /*000c*/ 	.word	0x00000000
        /*0010*/ 	.short	0x0004
        /*0012*/ 	.short	0x0020
        /*0014*/ 	.byte	0x00, 0xf0, 0x11, 0x00


	//----- nvinfo : EIATTR_KPARAM_INFO
	.align		4
.L_21:
        /*0018*/ 	.byte	0x04, 0x17
        /*001a*/ 	.short	(.L_23 - .L_22)
.L_22:
        /*001c*/ 	.word	0x00000000
        /*0020*/ 	.short	0x0003
        /*0022*/ 	.short	0x0018
        /*0024*/ 	.byte	0x00, 0xf5, 0x21, 0x00


	//----- nvinfo : EIATTR_KPARAM_INFO
	.align		4
.L_23:
        /*0028*/ 	.byte	0x04, 0x17
        /*002a*/ 	.short	(.L_25 - .L_24)
.L_24:
        /*002c*/ 	.word	0x00000000
        /*0030*/ 	.short	0x0002
        /*0032*/ 	.short	0x0010
        /*0034*/ 	.byte	0x00, 0xf5, 0x21, 0x00


	//----- nvinfo : EIATTR_KPARAM_INFO
	.align		4
.L_25:
        /*0038*/ 	.byte	0x04, 0x17
        /*003a*/ 	.short	(.L_27 - .L_26)
.L_26:
        /*003c*/ 	.word	0x00000000
        /*0040*/ 	.short	0x0001
        /*0042*/ 	.short	0x0008
        /*0044*/ 	.byte	0x00, 0xf0, 0x11, 0x00


	//----- nvinfo : EIATTR_KPARAM_INFO
	.align		4
.L_27:
        /*0048*/ 	.byte	0x04, 0x17
        /*004a*/ 	.short	(.L_29 - .L_28)
.L_28:
        /*004c*/ 	.word	0x00000000
        /*0050*/ 	.short	0x0000
        /*0052*/ 	.short	0x0000
        /*0054*/ 	.byte	0x00, 0xf5, 0x21, 0x00


	//----- nvinfo : EIATTR_SPARSE_MMA_MASK
	.align		4
.L_29:
        /*0058*/ 	.byte	0x03, 0x50
        /*005a*/ 	.short	0x0000


	//----- nvinfo : EIATTR_MAXREG_COUNT
	.align		4
        /*005c*/ 	.byte	0x03, 0x1b
        /*005e*/ 	.short	0x00ff


	//----- nvinfo : EIATTR_MERCURY_ISA_VERSION
	.align		4
        /*0060*/ 	.byte	0x03, 0x5f
        /*0062*/ 	.short	0x0101


	//----- nvinfo : EIATTR_VRC_CTA_INIT_COUNT
	.align		4
        /*0064*/ 	.byte	0x02, 0x4a
	.zero		1
	.zero		1


	//----- nvinfo : EIATTR_EXIT_INSTR_OFFSETS
	.align		4
        /*0068*/ 	.byte	0x04, 0x1c
        /*006a*/ 	.short	(.L_31 - .L_30)


	//   ....[0]....
.L_30:
        /*006c*/ 	.word	0x00000070


	//   ....[1]....
        /*0070*/ 	.word	0x00000210


	//----- nvinfo : EIATTR_CRS_STACK_SIZE
	.align		4
.L_31:
        /*0074*/ 	.byte	0x04, 0x1e
        /*0076*/ 	.short	(.L_33 - .L_32)
.L_32:
        /*0078*/ 	.word	0x00000000


	//----- nvinfo : EIATTR_CBANK_PARAM_SIZE
	.align		4
.L_33:
        /*007c*/ 	.byte	0x03, 0x19
        /*007e*/ 	.short	0x0024


	//----- nvinfo : EIATTR_PARAM_CBANK
	.align		4
        /*0080*/ 	.byte	0x04, 0x0a
        /*0082*/ 	.short	(.L_35 - .L_34)
	.align		4
.L_34:
        /*0084*/ 	.word	index@(.nv.constant0._Z11assignColorPiiS_S_i)
        /*0088*/ 	.short	0x0380
        /*008a*/ 	.short	0x0024


	//----- nvinfo : EIATTR_SW_WAR
	.align		4
.L_35:
        /*008c*/ 	.byte	0x04, 0x36
        /*008e*/ 	.short	(.L_37 - .L_36)
.L_36:
        /*0090*/ 	.word	0x00000008
.L_37:


//--------------------- .nv.info._Z15FindChangeColoriPiS_S_iS_S_iS_S_ --------------------------
	.section	.nv.info._Z15FindChangeColoriPiS_S_iS_S_iS_S_,"",@"SHT_CUDA_INFO"
	.sectionflags	@""
	.align	4


	//----- nvinfo : EIATTR_CUDA_API_VERSION
	.align		4
        /*0000*/ 	.byte	0x04, 0x37
        /*0002*/ 	.short	(.L_39 - .L_38)
.L_38:
        /*0004*/ 	.word	0x00000082


	//----- nvinfo : EIATTR_KPARAM_INFO
	.align		4
.L_39:
        /*0008*/ 	.byte	0x04, 0x17
        /*000a*/ 	.short	(.L_41 - .L_40)
.L_40:
        /*000c*/ 	.word	0x00000000
        /*0010*/ 	.short	0x0009
        /*0012*/ 	.short	0x0048
        /*0014*/ 	.byte	0x00, 0xf5, 0x21, 0x00


	//----- nvinfo : EIATTR_KPARAM_INFO
	.align		4
.L_41:
        /*0018*/ 	.byte	0x04, 0x17
        /*001a*/ 	.short	(.L_43 - .L_42)
.L_42:
        /*001c*/ 	.word	0x00000000
        /*0020*/ 	.short	0x0008
        /*0022*/ 	.short	0x0040
        /*0024*/ 	.byte	0x00, 0xf5, 0x21, 0x00


	//----- nvinfo : EIATTR_KPARAM_INFO
	.align		4
.L_43:
        /*0028*/ 	.byte	0x04, 0x17
        /*002a*/ 	.short	(.L_45 - .L_44)
.L_44:
        /*002c*/ 	.word	0x00000000
        /*0030*/ 	.short	0x0007
        /*0032*/ 	.short	0x0038
        /*0034*/ 	.byte	0x00, 0xf0, 0x11, 0x00


	//----- nvinfo : EIATTR_KPARAM_INFO
	.align		4
.L_45:
        /*0038*/ 	.byte	0x04, 0x17
        /*003a*/ 	.short	(.L_47 - .L_46)
.L_46:
        /*003c*/ 	.word	0x00000000
        /*0040*/ 	.short	0x0006
        /*0042*/ 	.short	0x0030
        /*0044*/ 	.byte	0x00, 0xf5, 0x21, 0x00


	//----- nvinfo : EIATTR_KPARAM_INFO
	.align		4
.L_47:
        /*0048*/ 	.byte	0x04, 0x17
        /*004a*/ 	.short	(.L_49 - .L_48)
.L_48:
        /*004c*/ 	.word	0x00000000
        /*0050*/ 	.short	0x0005
        /*0052*/ 	.short	0x0028
        /*0054*/ 	.byte	0x00, 0xf5, 0x21, 0x00


	//----- nvinfo : EIATTR_KPARAM_INFO
	.align		4
.L_49:
        /*0058*/ 	.byte	0x04, 0x17
        /*005a*/ 	.short	(.L_51 - .L_50)
.L_50:
        /*005c*/ 	.word	0x00000000
        /*0060*/ 	.short	0x0004
        /*0062*/ 	.short	0x0020
        /*0064*/ 	.byte	0x00, 0xf0, 0x11, 0x00


	//----- nvinfo : EIATTR_KPARAM_INFO
	.align		4
.L_51:
        /*0068*/ 	.byte	0x04, 0x17
        /*006a*/ 	.short	(.L_53 - .L_52)
.L_52:
        /*006c*/ 	.word	0x00000000
        /*0070*/ 	.short	0x0003
        /*0072*/ 	.short	0x0018
        /*0074*/ 	.byte	0x00, 0xf5, 0x21, 0x00


	//----- nvinfo : EIATTR_KPARAM_INFO
	.align		4
.L_53:
        /*0078*/ 	.byte	0x04, 0x17
        /*007a*/ 	.short	(.L_55 - .L_54)
.L_54:
        /*007c*/ 	.word	0x00000000
        /*0080*/ 	.short	0x0002
        /*0082*/ 	.short	0x0010
        /*0084*/ 	.byte	0x00, 0xf5, 0x21, 0x00


	//----- nvinfo : EIATTR_KPARAM_INFO
	.align		4
.L_55:
        /*0088*/ 	.byte	0x04, 0x17
        /*008a*/ 	.short	(.L_57 - .L_56)
.L_56:
        /*008c*/ 	.word	0x00000000
        /*0090*/ 	.short	0x0001
        /*0092*/ 	.short	0x0008
        /*0094*/ 	.byte	0x00, 0xf5, 0x21, 0x00


	//----- nvinfo : EIATTR_KPARAM_INFO
	.align		4
.L_57:
        /*0098*/ 	.byte	0x04, 0x17
        /*009a*/ 	.short	(.L_59 - .L_58)
.L_58:
        /*009c*/ 	.word	0x00000000
        /*00a0*/ 	.short	0x0000
        /*00a2*/ 	.short	0x0000
        /*00a4*/ 	.byte	0x00, 0xf0, 0x11, 0x00


	//----- nvinfo : EIATTR_SPARSE_MMA_MASK
	.align		4
.L_59:
        /*00a8*/ 	.byte	0x03, 0x50
        /*00aa*/ 	.short	0x0000


	//----- nvinfo : EIATTR_MAXREG_COUNT
	.align		4
        /*00ac*/ 	.byte	0x03, 0x1b
        /*00ae*/ 	.short	0x00ff


	//----- nvinfo : EIATTR_MERCURY_ISA_VERSION
	.align		4
        /*00b0*/ 	.byte	0x03, 0x5f
        /*00b2*/ 	.short	0x0101


	//----- nvinfo : EIATTR_VRC_CTA_INIT_COUNT
	.align		4
        /*00b4*/ 	.byte	0x02, 0x4a
	.zero		1
	.zero		1


	//----- nvinfo : EIATTR_EXIT_INSTR_OFFSETS
	.align		4
        /*00b8*/ 	.byte	0x04, 0x1c
        /*00ba*/ 	.short	(.L_61 - .L_60)


	//   ....[0]....
.L_60:
        /*00bc*/ 	.word	0x00000070


	//   ....[1]....
        /*00c0*/ 	.word	0x000002c0


	//----- nvinfo : EIATTR_CRS_STACK_SIZE
	.align		4
.L_61:
        /*00c4*/ 	.byte	0x04, 0x1e
        /*00c6*/ 	.short	(.L_63 - .L_62)
.L_62:
        /*00c8*/ 	.word	0x00000000


	//----- nvinfo : EIATTR_CBANK_PARAM_SIZE
	.align		4
.L_63:
        /*00cc*/ 	.byte	0x03, 0x19
        /*00ce*/ 	.short	0x0050


	//----- nvinfo : EIATTR_PARAM_CBANK
	.align		4
        /*00d0*/ 	.byte	0x04, 0x0a
        /*00d2*/ 	.short	(.L_65 - .L_64)
	.align		4
.L_64:
        /*00d4*/ 	.word	index@(.nv.constant0._Z15FindChangeColoriPiS_S_iS_S_iS_S_)
        /*00d8*/ 	.short	0x0380
        /*00da*/ 	.short	0x0050


	//----- nvinfo : EIATTR_SW_WAR
	.align		4
.L_65:
        /*00dc*/ 	.byte	0x04, 0x36
        /*00de*/ 	.short	(.L_67 - .L_66)
.L_66:
        /*00e0*/ 	.word	0x00000008
.L_67:


//--------------------- .nv.info._Z12WorkItemRankPiS_S_i --------------------------
	.section	.nv.info._Z12WorkItemRankPiS_S_i,"",@"SHT_CUDA_INFO"
	.sectionflags	@""
	.align	4


	//----- nvinfo : EIATTR_CUDA_API_VERSION
	.align		4
        /*0000*/ 	.byte	0x04, 0x37
        /*0002*/ 	.short	(.L_69 - .L_68)
.L_68:
        /*0004*/ 	.word	0x00000082


	//----- nvinfo : EIATTR_KPARAM_INFO
	.align		4
.L_69:
        /*0008*/ 	.byte	0x04, 0x17
        /*000a*/ 	.short	(.L_71 - .L_70)
.L_70:
        /*000c*/ 	.word	0x00000000
        /*0010*/ 	.short	0x0003
        /*0012*/ 	.short	0x0018
        /*0014*/ 	.byte	0x00, 0xf0, 0x11, 0x00


	//----- nvinfo : EIATTR_KPARAM_INFO
	.align		4
.L_71:
        /*0018*/ 	.byte	0x04, 0x17
        /*001a*/ 	.short	(.L_73 - .L_72)
.L_72:
        /*001c*/ 	.word	0x00000000
        /*0020*/ 	.short	0x0002
        /*0022*/ 	.short	0x0010
        /*0024*/ 	.byte	0x00, 0xf5, 0x21, 0x00


	//----- nvinfo : EIATTR_KPARAM_INFO
	.align		4
.L_73:
        /*0028*/ 	.byte	0x04, 0x17
        /*002a*/ 	.short	(.L_75 - .L_74)
.L_74:
        /*002c*/ 	.word	0x00000000
        /*0030*/ 	.short	0x0001
        /*0032*/ 	.short	0x0008
        /*0034*/ 	.byte	0x00, 0xf5, 0x21, 0x00


	//----- nvinfo : EIATTR_KPARAM_INFO
	.align		4
.L_75:
        /*0038*/ 	.byte	0x04, 0x17
        /*003a*/ 	.short	(.L_77 - .L_76)
.L_76:
        /*003c*/ 	.word	0x00000000
        /*0040*/ 	.short	0x0000
        /*0042*/ 	.short	0x0000
        /*0044*/ 	.byte	0x00, 0xf5, 0x21, 0x00


	//----- nvinfo : EIATTR_SPARSE_MMA_MASK
	.align		4
.L_77:
        /*0048*/ 	.byte	0x03, 0x50
        /*004a*/ 	.short	0x0000


	//----- nvinfo : EIATTR_MAXREG_COUNT
	.align		4
        /*004c*/ 	.byte	0x03, 0x1b
        /*004e*/ 	.short	0x00ff


	//----- nvinfo : EIATTR_MERCURY_ISA_VERSION
	.align		4
        /*0050*/ 	.byte	0x03, 0x5f
        /*0052*/ 	.short	0x0101


	//----- nvinfo : EIATTR_VRC_CTA_INIT_COUNT
	.align		4
        /*0054*/ 	.byte	0x02, 0x4a
	.zero		1
	.zero		1


	//----- nvinfo : EIATTR_EXIT_INSTR_OFFSETS
	.align		4
        /*0058*/ 	.byte	0x04, 0x1c
        /*005a*/ 	.short	(.L_79 - .L_78)


	//   ....[0]....
.L_78:
        /*005c*/ 	.word	0x00000070


	//   ....[1]....
        /*0060*/ 	.word	0x00000180


	//----- nvinfo : EIATTR_CRS_STACK_SIZE
	.align		4
.L_79:
        /*0064*/ 	.byte	0x04, 0x1e
        /*0066*/ 	.short	(.L_81 - .L_80)
.L_80:
        /*0068*/ 	.word	0x00000000


	//----- nvinfo : EIATTR_CBANK_PARAM_SIZE
	.align		4
.L_81:
        /*006c*/ 	.byte	0x03, 0x19
        /*006e*/ 	.short	0x001c


	//----- nvinfo : EIATTR_PARAM_CBANK
	.align		4
        /*0070*/ 	.byte	0x04, 0x0a
        /*0072*/ 	.short	(.L_83 - .L_82)
	.align		4
.L_82:
        /*0074*/ 	.word	index@(.nv.constant0._Z12WorkItemRankPiS_S_i)
        /*0078*/ 	.short	0x0380
        /*007a*/ 	.short	0x001c


	//----- nvinfo : EIATTR_SW_WAR
	.align		4
.L_83:
        /*007c*/ 	.byte	0x04, 0x36
        /*007e*/ 	.short	(.L_85 - .L_84)
.L_84:
        /*0080*/ 	.word	0x00000008
.L_85:


//--------------------- .nv.callgraph             --------------------------
	.section	.nv.callgraph,"",@"SHT_CUDA_CALLGRAPH"
	.align	4
	.sectionentsize	8
	.align		4
        /*0000*/ 	.word	0x00000000
	.align		4
        /*0004*/ 	.word	0xffffffff
	.align		4
        /*0008*/ 	.word	0x00000000
	.align		4
        /*000c*/ 	.word	0xfffffffe
	.align		4
        /*0010*/ 	.word	0x00000000
	.align		4
        /*0014*/ 	.word	0xfffffffd
	.align		4
        /*0018*/ 	.word	0x00000000
	.align		4
        /*001c*/ 	.word	0xfffffffc


//--------------------- .text._Z11assignColorPiiS_S_i --------------------------
	.section	.text._Z11assignColorPiiS_S_i,"ax",@progbits
	.align	128
        .global         _Z11assignColorPiiS_S_i
        .type           _Z11assignColorPiiS_S_i,@function
        .size           _Z11assignColorPiiS_S_i,(.L_x_10 - _Z11assignColorPiiS_S_i)
        .other          _Z11assignColorPiiS_S_i,@"STO_CUDA_ENTRY STV_DEFAULT"
_Z11assignColorPiiS_S_i:
.text._Z11assignColorPiiS_S_i:
[----:B------:R-:W-:Y:S01]  /*0000*/  LDC R1, c[0x0][0x37c] ;  /* 0x0000df00ff017b82 */ /* 0x000fe20000000800 */
[----:B------:R-:W0:Y:S07]  /*0010*/  S2R R0, SR_TID.X ;  /* 0x0000000000007919 */ /* 0x000e2e0000002100 */
[----:B------:R-:W0:Y:S01]  /*0020*/  S2UR UR4, SR_CTAID.X ;  /* 0x00000000000479c3 */ /* 0x000e220000002500 */
[----:B------:R-:W1:Y:S07]  /*0030*/  LDCU UR5, c[0x0][0x388] ;  /* 0x00007100ff0577ac */ /* 0x000e6e0008000800 */
[----:B------:R-:W0:Y:S02]  /*0040*/  LDC R15, c[0x0][0x360] ;  /* 0x0000d800ff0f7b82 */ /* 0x000e240000000800 */
[----:B0-----:R-:W-:-:S05]  /*0050*/  IMAD R0, R15, UR4, R0 ;  /* 0x000000040f007c24 */ /* 0x001fca000f8e0200 */
[----:B-1----:R-:W-:-:S13]  /*0060*/  ISETP.GE.AND P0, PT, R0, UR5, PT ;  /* 0x0000000500007c0c */ /* 0x002fda000bf06270 */
[----:B------:R-:W-:Y:S05]  /*0070*/  @P0 EXIT ;  /* 0x000000000000094d */ /* 0x000fea0003800000 */
[----:B------:R-:W0:Y:S01]  /*0080*/  LDC.64 R6, c[0x0][0x380] ;  /* 0x0000e000ff067b82 */ /* 0x000e220000000a00 */
[----:B------:R-:W1:Y:S01]  /*0090*/  LDCU UR4, c[0x0][0x370] ;  /* 0x00006e00ff0477ac */ /* 0x000e620008000800 */
[----:B------:R-:W2:Y:S06]  /*00a0*/  LDCU.64 UR6, c[0x0][0x358] ;  /* 0x00006b00ff0677ac */ /* 0x000eac0008000a00 */
[----:B------:R-:W3:Y:S01]  /*00b0*/  LDC.64 R4, c[0x0][0x390] ;  /* 0x0000e400ff047b82 */ /* 0x000ee20000000a00 */
[----:B------:R-:W4:Y:S07]  /*00c0*/  LDCU UR5, c[0x0][0x388] ;  /* 0x00007100ff0577ac */ /* 0x000f2e0008000800 */
[----:B------:R-:W0:Y:S01]  /*00d0*/  LDC.64 R2, c[0x0][0x398] ;  /* 0x0000e600ff027b82 */ /* 0x000e220000000a00 */
[----:B-1----:R-:W-:-:S07]  /*00e0*/  IMAD R15, R15, UR4, RZ ;  /* 0x000000040f0f7c24 */ /* 0x002fce000f8e02ff */
.L_x_2:
[----:B0-----:R-:W-:-:S05]  /*00f0*/  IMAD.WIDE R10, R0, 0x4, R6 ;  /* 0x00000004000a7825 */ /* 0x001fca00078e0206 */
[----:B--2---:R-:W2:Y:S01]  /*0100*/  LDG.E R8, desc[UR6][R10.64] ;  /* 0x000000060a087981 */ /* 0x004ea2000c1e1900 */
[----:B------:R-:W-:Y:S01]  /*0110*/  BSSY.RECONVERGENT B0, `(.L_x_0) ;  /* 0x000000b000007945 */ /* 0x000fe20003800200 */
[----:B------:R-:W-:Y:S01]  /*0120*/  HFMA2 R19, -RZ, RZ, 0, 5.9604644775390625e-08 ;  /* 0x00000001ff137431 */ /* 0x000fe200000001ff */
[----:B--2---:R-:W-:-:S13]  /*0130*/  ISETP.NE.AND P0, PT, R8, 0x1, PT ;  /* 0x000000010800780c */ /* 0x004fda0003f05270 */
[----:B------:R-:W-:Y:S05]  /*0140*/  @P0 BRA `(.L_x_1) ;  /* 0x00000000001c0947 */ /* 0x000fea0003800000 */
[----:B---3--:R-:W-:-:S06]  /*0150*/  IMAD.WIDE R8, R0, 0x4, R4 ;  /* 0x0000000400087825 */ /* 0x008fcc00078e0204 */
[----:B------:R-:W2:Y:S02]  /*0160*/  LDG.E R9, desc[UR6][R8.64] ;  /* 0x0000000608097981 */ /* 0x000ea4000c1e1900 */
[----:B--2---:R-:W-:-:S05]  /*0170*/  IMAD.WIDE R12, R9, 0x4, R2 ;  /* 0x00000004090c7825 */ /* 0x004fca00078e0202 */
[----:B------:R-:W2:Y:S02]  /*0180*/  LDG.E R14, desc[UR6][R12.64] ;  /* 0x000000060c0e7981 */ /* 0x000ea4000c1e1900 */
[----:B--2---:R-:W-:-:S13]  /*0190*/  ISETP.NE.AND P0, PT, R14, RZ, PT ;  /* 0x000000ff0e00720c */ /* 0x004fda0003f05270 */
[----:B------:R-:W0:Y:S02]  /*01a0*/  @!P0 LDC R17, c[0x0][0x3a0] ;  /* 0x0000e800ff118b82 */ /* 0x000e240000000800 */
[----:B0-----:R0:W-:Y:S02]  /*01b0*/  @!P0 STG.E desc[UR6][R12.64], R17 ;  /* 0x000000110c008986 */ /* 0x0011e4000c101906 */
.L_x_1:
[----:B----4-:R-:W-:Y:S05]  /*01c0*/  BSYNC.RECONVERGENT B0 ;  /* 0x0000000000007941 */ /* 0x010fea0003800200 */
.L_x_0:
[----:B------:R1:W-:Y:S01]  /*01d0*/  STG.E desc[UR6][R10.64], R19 ;  /* 0x000000130a007986 */ /* 0x0003e2000c101906 */
[----:B------:R-:W-:-:S04]  /*01e0*/  IADD3 R0, PT, PT, R15, R0, RZ ;  /* 0x000000000f007210 */ /* 0x000fc80007ffe0ff */
[----:B------:R-:W-:-:S13]  /*01f0*/  ISETP.GE.AND P0, PT, R0, UR5, PT ;  /* 0x0000000500007c0c */ /* 0x000fda000bf06270 */
[----:B-1----:R-:W-:Y:S05]  /*0200*/  @!P0 BRA `(.L_x_2) ;  /* 0xfffffffc00b88947 */ /* 0x002fea000383ffff */
[----:B------:R-:W-:Y:S05]  /*0210*/  EXIT ;  /* 0x000000000000794d */ /* 0x000fea0003800000 */
.L_x_3:
[----:B------:R-:W-:-:S00]  /*0220*/  BRA `(.L_x_3) ;  /* 0xfffffffc00fc7947 */ /* 0x000fc0000383ffff */
[----:B------:R-:W-:-:S00]  /*0230*/  NOP ;  /* 0x0000000000007918 */ /* 0x000fc00000000000 */
        /* <DEDUP_REMOVED lines=12> */
.L_x_10:


//--------------------- .text._Z15FindChangeColoriPiS_S_iS_S_iS_S_ --------------------------
	.section	.text._Z15FindChangeColoriPiS_S_iS_S_iS_S_,"ax",@progbits
	.align	128
        .global         _Z15FindChangeColoriPiS_S_iS_S_iS_S_
        .type           _Z15FindChangeColoriPiS_S_iS_S_iS_S_,@function
        .size           _Z15FindChangeColoriPiS_S_iS_S_iS_S_,(.L_x_11 - _Z15FindChangeColoriPiS_S_iS_S_iS_S_)
        .other          _Z15FindChangeColoriPiS_S_iS_S_iS_S_,@"STO_CUDA_ENTRY STV_DEFAULT"
_Z15FindChangeColoriPiS_S_iS_S_iS_S_:
.text._Z15FindChangeColoriPiS_S_iS_S_iS_S_:
        /* <DEDUP_REMOVED lines=12> */
[----:B------:R-:W4:Y:S01]  /*00c0*/  LDCU UR8, c[0x0][0x3a0] ;  /* 0x00007400ff0877ac */ /* 0x000f220008000800 */
[----:B------:R-:W0:Y:S06]  /*00d0*/  LDCU UR5, c[0x0][0x3b8] ;  /* 0x00007700ff0577ac */ /* 0x000e2c0008000800 */
[----:B------:R-:W0:Y:S01]  /*00e0*/  LDC.64 R6, c[0x0][0x3a8] ;  /* 0x0000ea00ff067b82 */ /* 0x000e220000000a00 */
[----:B-1----:R-:W-:-:S07]  /*00f0*/  IMAD R0, R0, UR4, RZ ;  /* 0x0000000400007c24 */ /* 0x002fce000f8e02ff */
[----:B------:R-:W1:Y:S08]  /*0100*/  LDC.64 R8, c[0x0][0x3c0] ;  /* 0x0000f000ff087b82 */ /* 0x000e700000000a00 */
[----:B------:R-:W0:Y:S08]  /*0110*/  LDC.64 R10, c[0x0][0x390] ;  /* 0x0000e400ff0a7b82 */ /* 0x000e300000000a00 */
[----:B--2-4-:R-:W0:Y:S02]  /*0120*/  LDC.64 R12, c[0x0][0x398] ;  /* 0x0000e600ff0c7b82 */ /* 0x014e240000000a00 */
.L_x_6:
[----:B0-----:R-:W-:-:S06]  /*0130*/  IMAD.WIDE R16, R15, 0x4, R12 ;  /* 0x000000040f107825 */ /* 0x001fcc00078e020c */
[----:B------:R-:W2:Y:S02]  /*0140*/  LDG.E R17, desc[UR6][R16.64] ;  /* 0x0000000610117981 */ /* 0x000ea4000c1e1900 */
[----:B--2---:R-:W-:-:S06]  /*0150*/  IMAD.WIDE R18, R17, 0x4, R2 ;  /* 0x0000000411127825 */ /* 0x004fcc00078e0202 */
[----:B------:R-:W3:Y:S01]  /*0160*/  LDG.E R19, desc[UR6][R18.64] ;  /* 0x0000000612137981 */ /* 0x000ee2000c1e1900 */
[----:B------:R-:W-:-:S06]  /*0170*/  IMAD.WIDE R22, R15, 0x4, R10 ;  /* 0x000000040f167825 */ /* 0x000fcc00078e020a */
[----:B------:R-:W2:Y:S01]  /*0180*/  LDG.E R23, desc[UR6][R22.64] ;  /* 0x0000000616177981 */ /* 0x000ea2000c1e1900 */
[----:B---3--:R-:W-:-:S06]  /*0190*/  IMAD.WIDE R20, R19, 0x4, R4 ;  /* 0x0000000413147825 */ /* 0x008fcc00078e0204 */
[----:B------:R-:W2:Y:S02]  /*01a0*/  LDG.E R20, desc[UR6][R20.64] ;  /* 0x0000000614147981 */ /* 0x000ea4000c1e1900 */
[----:B--2---:R-:W-:-:S05]  /*01b0*/  IADD3 R25, PT, PT, R20, R23, RZ ;  /* 0x0000001714197210 */ /* 0x004fca0007ffe0ff */
[----:B------:R-:W-:-:S06]  /*01c0*/  IMAD.WIDE R24, R25, 0x4, R6 ;  /* 0x0000000419187825 */ /* 0x000fcc00078e0206 */
[----:B------:R-:W2:Y:S01]  /*01d0*/  LDG.E R24, desc[UR6][R24.64] ;  /* 0x0000000618187981 */ /* 0x000ea2000c1e1900 */
[----:B------:R-:W-:Y:S01]  /*01e0*/  IADD3 R15, PT, PT, R0, R15, RZ ;  /* 0x0000000f000f7210 */ /* 0x000fe20007ffe0ff */
[----:B------:R-:W-:Y:S03]  /*01f0*/  BSSY.RECONVERGENT B0, `(.L_x_4) ;  /* 0x000000b000007945 */ /* 0x000fe60003800200 */
[----:B------:R-:W-:Y:S02]  /*0200*/  ISETP.GE.AND P1, PT, R15, UR8, PT ;  /* 0x000000080f007c0c */ /* 0x000fe4000bf26270 */
[----:B--2---:R-:W-:-:S13]  /*0210*/  ISETP.GE.AND P0, PT, R24, R17, PT ;  /* 0x000000111800720c */ /* 0x004fda0003f06270 */
[----:B------:R-:W-:Y:S05]  /*0220*/  @!P0 BRA `(.L_x_5) ;  /* 0x00000000001c8947 */ /* 0x000fea0003800000 */
[----:B-1----:R-:W-:-:S06]  /*0230*/  IMAD.WIDE R18, R24, 0x4, R8 ;  /* 0x0000000418127825 */ /* 0x002fcc00078e0208 */
[----:B------:R-:W2:Y:S02]  /*0240*/  LDG.E R18, desc[UR6][R18.64] ;  /* 0x0000000612127981 */ /* 0x000ea4000c1e1900 */
[----:B--2---:R-:W-:-:S04]  /*0250*/  ISETP.NE.AND P0, PT, R18, UR5, PT ;  /* 0x0000000512007c0c */ /* 0x004fc8000bf05270 */
[----:B------:R-:W-:-:S13]  /*0260*/  ISETP.NE.AND P0, PT, R18, RZ, P0 ;  /* 0x000000ff1200720c */ /* 0x000fda0000705270 */
[----:B------:R-:W0:Y:S02]  /*0270*/  @!P0 LDC.64 R20, c[0x0][0x3c8] ;  /* 0x0000f200ff148b82 */ /* 0x000e240000000a00 */
[----:B0-----:R-:W-:-:S05]  /*0280*/  @!P0 IMAD.WIDE R16, R17, 0x4, R20 ;  /* 0x0000000411108825 */ /* 0x001fca00078e0214 */
[----:B------:R0:W-:Y:S02]  /*0290*/  @!P0 STG.E desc[UR6][R16.64], RZ ;  /* 0x000000ff10008986 */ /* 0x0001e4000c101906 */
.L_x_5:
[----:B------:R-:W-:Y:S05]  /*02a0*/  BSYNC.RECONVERGENT B0 ;  /* 0x0000000000007941 */ /* 0x000fea0003800200 */
.L_x_4:
[----:B------:R-:W-:Y:S05]  /*02b0*/  @!P1 BRA `(.L_x_6) ;  /* 0xfffffffc009c9947 */ /* 0x000fea000383ffff */
[----:B------:R-:W-:Y:S05]  /*02c0*/  EXIT ;  /* 0x000000000000794d */ /* 0x000fea0003800000 */
.L_x_7:
        /* <DEDUP_REMOVED lines=11> */
.L_x_11:


//--------------------- .text._Z12WorkItemRankPiS_S_i --------------------------
	.section	.text._Z12WorkItemRankPiS_S_i,"ax",@progbits
	.align	128
        .global         _Z12WorkItemRankPiS_S_i
        .type           _Z12WorkItemRankPiS_S_i,@function
        .size           _Z12WorkItemRankPiS_S_i,(.L_x_12 - _Z12WorkItemRankPiS_S_i)
        .other          _Z12WorkItemRankPiS_S_i,@"STO_CUDA_ENTRY STV_DEFAULT"
_Z12WorkItemRankPiS_S_i:
.text._Z12WorkItemRankPiS_S_i:
        /* <DEDUP_REMOVED lines=11> */
[----:B------:R-:W3:Y:S08]  /*00b0*/  LDC.64 R10, c[0x0][0x380] ;  /* 0x0000e000ff0a7b82 */ /* 0x000ef00000000a00 */
[----:B------:R-:W4:Y:S01]  /*00c0*/  LDC.64 R8, c[0x0][0x388] ;  /* 0x0000e200ff087b82 */ /* 0x000f220000000a00 */
[----:B-1----:R-:W-:-:S07]  /*00d0*/  IMAD R15, R15, UR4, RZ ;  /* 0x000000040f0f7c24 */ /* 0x002fce000f8e02ff */
.L_x_8:
[----:B----4-:R-:W-:-:S06]  /*00e0*/  IMAD.WIDE R2, R0, 0x4, R8 ;  /* 0x0000000400027825 */ /* 0x010fcc00078e0208 */
[----:B--2---:R-:W3:Y:S02]  /*00f0*/  LDG.E R3, desc[UR6][R2.64] ;  /* 0x0000000602037981 */ /* 0x004ee4000c1e1900 */
[----:B---3--:R-:W-:-:S06]  /*0100*/  IMAD.WIDE R4, R3, 0x4, R10 ;  /* 0x0000000403047825 */ /* 0x008fcc00078e020a */
[----:B------:R-:W2:Y:S01]  /*0110*/  LDG.E R5, desc[UR6][R4.64] ;  /* 0x0000000604057981 */ /* 0x000ea2000c1e1900 */
[----:B0-----:R-:W-:Y:S01]  /*0120*/  IMAD.WIDE R6, R0, 0x4, R12 ;  /* 0x0000000400067825 */ /* 0x001fe200078e020c */
[-C--:B--2---:R-:W-:Y:S02]  /*0130*/  IADD3 R17, PT, PT, -R5, R0.reuse, RZ ;  /* 0x0000000005117210 */ /* 0x084fe40007ffe1ff */
[----:B------:R-:W-:-:S03]  /*0140*/  IADD3 R0, PT, PT, R15, R0, RZ ;  /* 0x000000000f007210 */ /* 0x000fc60007ffe0ff */
[----:B------:R1:W-:Y:S01]  /*0150*/  STG.E desc[UR6][R6.64], R17 ;  /* 0x0000001106007986 */ /* 0x0003e2000c101906 */
[----:B------:R-:W-:-:S13]  /*0160*/  ISETP.GE.AND P0, PT, R0, UR5, PT ;  /* 0x0000000500007c0c */ /* 0x000fda000bf06270 */
[----:B-1----:R-:W-:Y:S05]  /*0170*/  @!P0 BRA `(.L_x_8) ;  /* 0xfffffffc00d88947 */ /* 0x002fea000383ffff */
[----:B------:R-:W-:Y:S05]  /*0180*/  EXIT ;  /* 0x000000000000794d */ /* 0x000fea0003800000 */
.L_x_9:
        /* <DEDUP_REMOVED lines=15> */
.L_x_12:


//--------------------- .nv.shared.reserved.0     --------------------------
	.section	.nv.shared.reserved.0,"aw",@nobits
	.weak		__nv_reservedSMEM_offset_0_alias
	.size		__nv_reservedSMEM_offset_0_alias, 0, 64
	.other		__nv_reservedSMEM_offset_0_alias,@"STO_CUDA_RESERVED_SHARED STV_DEFAULT"
__nv_reservedSMEM_offset_0_alias:
	.zero		0
	.zero		64


//--------------------- .nv.constant0._Z11assignColorPiiS_S_i --------------------------
	.section	.nv.constant0._Z11assignColorPiiS_S_i,"a",@progbits
	.sectionflags	@""
	.align	4
.nv.constant0._Z11assignColorPiiS_S_i:
	.zero		932


//--------------------- .nv.constant0._Z15FindChangeColoriPiS_S_iS_S_iS_S_ --------------------------
	.section	.nv.constant0._Z15FindChangeColoriPiS_S_iS_S_iS_S_,"a",@progbits
	.sectionflags	@""
	.align	4
.nv.constant0._Z15FindChangeColoriPiS_S_iS_S_iS_S_:
	.zero		976


//--------------------- .nv.constant0._Z12WorkItemRankPiS_S_i --------------------------
	.section	.nv.constant0._Z12WorkItemRankPiS_S_i,"a",@progbits
	.sectionflags	@""
	.align	4
.nv.constant0._Z12WorkItemRankPiS_S_i:
	.zero		924


//--------------------- SYMBOLS --------------------------

	.type		.nv.reservedSmem.offset0,@object
	.size		.nv.reservedSmem.offset0,0x4
